//
// Generated by NVIDIA NVVM Compiler
//
// Compiler Build ID: CL-36424714
// Cuda compilation tools, release 13.0, V13.0.88
// Based on NVVM 20.0.0
//

.version 9.0
.target sm_100
.address_size 64

	// .globl	addMatrices

.visible .entry addMatrices(
	.param .u64 .ptr .align 1 addMatrices_param_0,
	.param .u64 .ptr .align 1 addMatrices_param_1,
	.param .u64 .ptr .align 1 addMatrices_param_2,
	.param .u32 addMatrices_param_3,
	.param .u32 addMatrices_param_4
)
{
	.reg .pred 	%p<4>;
	.reg .b32 	%r<14>;
	.reg .b32 	%f<4>;
	.reg .b64 	%rd<11>;

	ld.param.u64 	%rd1, [addMatrices_param_0];
	ld.param.u64 	%rd2, [addMatrices_param_1];
	ld.param.u64 	%rd3, [addMatrices_param_2];
	ld.param.u32 	%r4, [addMatrices_param_3];
	ld.param.u32 	%r3, [addMatrices_param_4];
	mov.u32 	%r6, %ctaid.x;
	mov.u32 	%r7, %ntid.x;
	mov.u32 	%r8, %tid.x;
	mad.lo.s32 	%r1, %r6, %r7, %r8;
	mov.u32 	%r9, %ctaid.y;
	mov.u32 	%r10, %ntid.y;
	mov.u32 	%r11, %tid.y;
	mad.lo.s32 	%r12, %r9, %r10, %r11;
	setp.ge.s32 	%p1, %r1, %r3;
	setp.ge.s32 	%p2, %r12, %r4;
	or.pred  	%p3, %p1, %p2;
	@%p3 bra 	$L__BB0_2;
	cvta.to.global.u64 	%rd4, %rd1;
	cvta.to.global.u64 	%rd5, %rd2;
	cvta.to.global.u64 	%rd6, %rd3;
	mad.lo.s32 	%r13, %r3, %r12, %r1;
	mul.wide.s32 	%rd7, %r13, 4;
	add.s64 	%rd8, %rd4, %rd7;
	ld.global.f32 	%f1, [%rd8];
	add.s64 	%rd9, %rd5, %rd7;
	ld.global.f32 	%f2, [%rd9];
	add.f32 	%f3, %f1, %f2;
	add.s64 	%rd10, %rd6, %rd7;
	st.global.f32 	[%rd10], %f3;
$L__BB0_2:
	ret;

}


// ===== COMPILED SASS (sm_100) =====

	.target	sm_100

	.elftype	@"ET_EXEC"


//--------------------- .note.nv.tkinfo           --------------------------
	.section	.note.nv.tkinfo,"",@"SHT_NOTE"
	.sectionflags	@"SHF_NOTE_NV_TKINFO"
	.tkinfo
        /*0018*/ 	.word	0x00000002
        /*0030*/ 	.string	""
        /*0030*/ 	.string	"ptxas"
        /*0030*/ 	.string	"Cuda compilation tools, release 13.0, V13.0.88"
        /*0030*/ 	.string	"Build cuda_13.0.r13.0/compiler.36424714_0"
        /*0030*/ 	.string	"-arch sm_100 -m 64 "



//--------------------- .note.nv.cuinfo           --------------------------
	.section	.note.nv.cuinfo,"",@"SHT_NOTE"
	.sectionflags	@"SHF_NOTE_NV_CUINFO"
        /*0018*/ 	.short	0x0002
        /*001a*/ 	.short	0x0064
        /*001c*/ 	.short	0x0082
	.zero		2


//--------------------- .nv.info                  --------------------------
	.section	.nv.info,"",@"SHT_CUDA_INFO"
	.align	4


	//----- nvinfo : EIATTR_REGCOUNT
	.align		4
        /*0000*/ 	.byte	0x04, 0x2f
        /*0002*/ 	.short	(.L_1 - .L_0)
	.align		4
.L_0:
        /*0004*/ 	.word	index@(addMatrices)
        /*0008*/ 	.word	0x0000000c


	//----- nvinfo : EIATTR_FRAME_SIZE
	.align		4
.L_1:
        /*000c*/ 	.byte	0x04, 0x11
        /*000e*/ 	.short	(.L_3 - .L_2)
	.align		4
.L_2:
        /*0010*/ 	.word	index@(addMatrices)
        /*0014*/ 	.word	0x00000000


	//----- nvinfo : EIATTR_MIN_STACK_SIZE
	.align		4
.L_3:
        /*0018*/ 	.byte	0x04, 0x12
        /*001a*/ 	.short	(.L_5 - .L_4)
	.align		4
.L_4:
        /*001c*/ 	.word	index@(addMatrices)
        /*0020*/ 	.word	0x00000000
.L_5:


//--------------------- .nv.compat                --------------------------
	.section	.nv.compat,"",@"SHT_CUDA_COMPAT_INFO"
	.align	4
        /*0000*/ 	.byte	0x02, 0x09, 0x00, 0x00, 0x02, 0x02, 0x01, 0x00, 0x02, 0x05, 0x05, 0x00, 0x03, 0x07, 0x01, 0x01
        /*0010*/ 	.byte	0x02, 0x03, 0x00, 0x00, 0x02, 0x06, 0x01, 0x00, 0x04, 0x0b, 0x08, 0x00, 0x09, 0x00, 0x00, 0x00
        /*0020*/ 	.byte	0x00, 0x00, 0x00, 0x00


//--------------------- .nv.info.addMatrices      --------------------------
	.section	.nv.info.addMatrices,"",@"SHT_CUDA_INFO"
	.sectionflags	@""
	.align	4


	//----- nvinfo : EIATTR_CUDA_API_VERSION
	.align		4
        /*0000*/ 	.byte	0x04, 0x37
        /*0002*/ 	.short	(.L_7 - .L_6)
.L_6:
        /*0004*/ 	.word	0x00000082


	//----- nvinfo : EIATTR_KPARAM_INFO
	.align		4
.L_7:
        /*0008*/ 	.byte	0x04, 0x17
        /*000a*/ 	.short	(.L_9 - .L_8)
.L_8:
        /*000c*/ 	.word	0x00000000
        /*0010*/ 	.short	0x0004
        /*0012*/ 	.short	0x001c
        /*0014*/ 	.byte	0x00, 0xf0, 0x11, 0x00


	//----- nvinfo : EIATTR_KPARAM_INFO
	.align		4
.L_9:
        /*0018*/ 	.byte	0x04, 0x17
        /*001a*/ 	.short	(.L_11 - .L_10)
.L_10:
        /*001c*/ 	.word	0x00000000
        /*0020*/ 	.short	0x0003
        /*0022*/ 	.short	0x0018
        /*0024*/ 	.byte	0x00, 0xf0, 0x11, 0x00


	//----- nvinfo : EIATTR_KPARAM_INFO
	.align		4
.L_11:
        /*0028*/ 	.byte	0x04, 0x17
        /*002a*/ 	.short	(.L_13 - .L_12)
.L_12:
        /*002c*/ 	.word	0x00000000
        /*0030*/ 	.short	0x0002
        /*0032*/ 	.short	0x0010
        /*0034*/ 	.byte	0x00, 0xf5, 0x21, 0x00


	//----- nvinfo : EIATTR_KPARAM_INFO
	.align		4
.L_13:
        /*0038*/ 	.byte	0x04, 0x17
        /*003a*/ 	.short	(.L_15 - .L_14)
.L_14:
        /*003c*/ 	.word	0x00000000
        /*0040*/ 	.short	0x0001
        /*0042*/ 	.short	0x0008
        /*0044*/ 	.byte	0x00, 0xf5, 0x21, 0x00


	//----- nvinfo : EIATTR_KPARAM_INFO
	.align		4
.L_15:
        /*0048*/ 	.byte	0x04, 0x17
        /*004a*/ 	.short	(.L_17 - .L_16)
.L_16:
        /*004c*/ 	.word	0x00000000
        /*0050*/ 	.short	0x0000
        /*0052*/ 	.short	0x0000
        /*0054*/ 	.byte	0x00, 0xf5, 0x21, 0x00


	//----- nvinfo : EIATTR_SPARSE_MMA_MASK
	.align		4
.L_17:
        /*0058*/ 	.byte	0x03, 0x50
        /*005a*/ 	.short	0x0000


	//----- nvinfo : EIATTR_MAXREG_COUNT
	.align		4
        /*005c*/ 	.byte	0x03, 0x1b
        /*005e*/ 	.short	0x00ff


	//----- nvinfo : EIATTR_MERCURY_ISA_VERSION
	.align		4
        /*0060*/ 	.byte	0x03, 0x5f
        /*0062*/ 	.short	0x0101


	//----- nvinfo : EIATTR_VRC_CTA_INIT_COUNT
	.align		4
        /*0064*/ 	.byte	0x02, 0x4a
	.zero		1
	.zero		1


	//----- nvinfo : EIATTR_EXIT_INSTR_OFFSETS
	.align		4
        /*0068*/ 	.byte	0x04, 0x1c
        /*006a*/ 	.short	(.L_19 - .L_18)


	//   ....[0]....
.L_18:
        /*006c*/ 	.word	0x000000c0


	//   ....[1]....
        /*0070*/ 	.word	0x00000190


	//----- nvinfo : EIATTR_CBANK_PARAM_SIZE
	.align		4
.L_19:
        /*0074*/ 	.byte	0x03, 0x19
        /*0076*/ 	.short	0x0020


	//----- nvinfo : EIATTR_PARAM_CBANK
	.align		4
        /*0078*/ 	.byte	0x04, 0x0a
        /*007a*/ 	.short	(.L_21 - .L_20)
	.align		4
.L_20:
        /*007c*/ 	.word	index@(.nv.constant0.addMatrices)
        /*0080*/ 	.short	0x0380
        /*0082*/ 	.short	0x0020


	//----- nvinfo : EIATTR_SW_WAR
	.align		4
.L_21:
        /*0084*/ 	.byte	0x04, 0x36
        /*0086*/ 	.short	(.L_23 - .L_22)
.L_22:
        /*0088*/ 	.word	0x00000008
.L_23:


//--------------------- .nv.callgraph             --------------------------
	.section	.nv.callgraph,"",@"SHT_CUDA_CALLGRAPH"
	.align	4
	.sectionentsize	8
	.align		4
        /*0000*/ 	.word	0x00000000
	.align		4
        /*0004*/ 	.word	0xffffffff
	.align		4
        /*0008*/ 	.word	0x00000000
	.align		4
        /*000c*/ 	.word	0xfffffffe
	.align		4
        /*0010*/ 	.word	0x00000000
	.align		4
        /*0014*/ 	.word	0xfffffffd
	.align		4
        /*0018*/ 	.word	0x00000000
	.align		4
        /*001c*/ 	.word	0xfffffffc


//--------------------- .text.addMatrices         --------------------------
	.section	.text.addMatrices,"ax",@progbits
	.align	128
        .global         addMatrices
        .type           addMatrices,@function
        .size           addMatrices,(.L_x_1 - addMatrices)
        .other          addMatrices,@"STO_CUDA_ENTRY STV_DEFAULT"
addMatrices:
.text.addMatrices:
[----:B------:R-:W-:Y:S01]  /*0000*/  LDC R1, c[0x0][0x37c] ;  /* 0x0000df00ff017b82 */ /* 0x000fe20000000800 */
[----:B------:R-:W0:Y:S07]  /*0010*/  S2R R2, SR_TID.Y ;  /* 0x0000000000027919 */ /* 0x000e2e0000002200 */
[----:B------:R-:W1:Y:S01]  /*0020*/  LDC R0, c[0x0][0x360] ;  /* 0x0000d800ff007b82 */ /* 0x000e620000000800 */
[----:B------:R-:W2:Y:S01]  /*0030*/  LDCU.64 UR6, c[0x0][0x398] ;  /* 0x00007300ff0677ac */ /* 0x000ea20008000a00 */
[----:B------:R-:W1:Y:S06]  /*0040*/  S2R R3, SR_TID.X ;  /* 0x0000000000037919 */ /* 0x000e6c0000002100 */
[----:B------:R-:W0:Y:S08]  /*0050*/  S2UR UR5, SR_CTAID.Y ;  /* 0x00000000000579c3 */ /* 0x000e300000002600 */
[----:B------:R-:W0:Y:S08]  /*0060*/  LDC R7, c[0x0][0x364] ;  /* 0x0000d900ff077b82 */ /* 0x000e300000000800 */
[----:B------:R-:W1:Y:S01]  /*0070*/  S2UR UR4, SR_CTAID.X ;  /* 0x00000000000479c3 */ /* 0x000e620000002500 */
[----:B0-----:R-:W-:-:S05]  /*0080*/  IMAD R7, R7, UR5, R2 ;  /* 0x0000000507077c24 */ /* 0x001fca000f8e0202 */
[----:B--2---:R-:W-:Y:S01]  /*0090*/  ISETP.GE.AND P0, PT, R7, UR6, PT ;  /* 0x0000000607007c0c */ /* 0x004fe2000bf06270 */
[----:B-1----:R-:W-:-:S05]  /*00a0*/  IMAD R0, R0, UR4, R3 ;  /* 0x0000000400007c24 */ /* 0x002fca000f8e0203 */
[----:B------:R-:W-:-:S13]  /*00b0*/  ISETP.GE.OR P0, PT, R0, UR7, P0 ;  /* 0x0000000700007c0c */ /* 0x000fda0008706670 */
[----:B------:R-:W-:Y:S05]  /*00c0*/  @P0 EXIT ;  /* 0x000000000000094d */ /* 0x000fea0003800000 */
[----:B------:R-:W0:Y:S01]  /*00d0*/  LDC.64 R2, c[0x0][0x380] ;  /* 0x0000e000ff027b82 */ /* 0x000e220000000a00 */
[----:B------:R-:W1:Y:S01]  /*00e0*/  LDCU.64 UR4, c[0x0][0x358] ;  /* 0x00006b00ff0477ac */ /* 0x000e620008000a00 */
[----:B------:R-:W-:-:S06]  /*00f0*/  IMAD R9, R7, UR7, R0 ;  /* 0x0000000707097c24 */ /* 0x000fcc000f8e0200 */
[----:B------:R-:W2:Y:S08]  /*0100*/  LDC.64 R4, c[0x0][0x388] ;  /* 0x0000e200ff047b82 */ /* 0x000eb00000000a00 */
[----:B------:R-:W3:Y:S01]  /*0110*/  LDC.64 R6, c[0x0][0x390] ;  /* 0x0000e400ff067b82 */ /* 0x000ee20000000a00 */
[----:B0-----:R-:W-:-:S06]  /*0120*/  IMAD.WIDE R2, R9, 0x4, R2 ;  /* 0x0000000409027825 */ /* 0x001fcc00078e0202 */
[----:B-1----:R-:W4:Y:S01]  /*0130*/  LDG.E R2, desc[UR4][R2.64] ;  /* 0x0000000402027981 */ /* 0x002f22000c1e1900 */
[----:B--2---:R-:W-:-:S06]  /*0140*/  IMAD.WIDE R4, R9, 0x4, R4 ;  /* 0x0000000409047825 */ /* 0x004fcc00078e0204 */
[----:B------:R-:W4:Y:S01]  /*0150*/  LDG.E R5, desc[UR4][R4.64] ;  /* 0x0000000404057981 */ /* 0x000f22000c1e1900 */
[----:B---3--:R-:W-:-:S04]  /*0160*/  IMAD.WIDE R6, R9, 0x4, R6 ;  /* 0x0000000409067825 */ /* 0x008fc800078e0206 */
[----:B----4-:R-:W-:-:S05]  /*0170*/  FADD R9, R2, R5 ;  /* 0x0000000502097221 */ /* 0x010fca0000000000 */
[----:B------:R-:W-:Y:S01]  /*0180*/  STG.E desc[UR4][R6.64], R9 ;  /* 0x0000000906007986 */ /* 0x000fe2000c101904 */
[----:B------:R-:W-:Y:S05]  /*0190*/  EXIT ;  /* 0x000000000000794d */ /* 0x000fea0003800000 */
.L_x_0:
[----:B------:R-:W-:-:S00]  /*01a0*/  BRA `(.L_x_0) ;  /* 0xfffffffc00fc7947 */ /* 0x000fc0000383ffff */
[----:B------:R-:W-:-:S00]  /*01b0*/  NOP ;  /* 0x0000000000007918 */ /* 0x000fc00000000000 */
        /* <DEDUP_REMOVED lines=12> */
.L_x_1:


//--------------------- .nv.shared.reserved.0     --------------------------
	.section	.nv.shared.reserved.0,"aw",@nobits
	.weak		__nv_reservedSMEM_offset_0_alias
	.size		__nv_reservedSMEM_offset_0_alias, 0, 64
	.other		__nv_reservedSMEM_offset_0_alias,@"STO_CUDA_RESERVED_SHARED STV_DEFAULT"
__nv_reservedSMEM_offset_0_alias:
	.zero		0
	.zero		64


//--------------------- .nv.constant0.addMatrices --------------------------
	.section	.nv.constant0.addMatrices,"a",@progbits
	.sectionflags	@""
	.align	4
.nv.constant0.addMatrices:
	.zero		928


//--------------------- SYMBOLS --------------------------

	.type		.nv.reservedSmem.offset0,@object
	.size		.nv.reservedSmem.offset0,0x4
